	.headerflags	@"EF_CUDA_TEXMODE_UNIFIED EF_CUDA_64BIT_ADDRESS EF_CUDA_ACCELERATORS EF_CUDA_SM90 EF_CUDA_VIRTUAL_SM(EF_CUDA_SM90)"
	.elftype	@"ET_EXEC"


//--------------------- .nv.info                  --------------------------
	.section	.nv.info,"",@"SHT_CUDA_INFO"
	.align	4


	//----- nvinfo : EIATTR_REGCOUNT
	.align		4
        /*0000*/ 	.byte	0x04, 0x2f
        /*0002*/ 	.short	(.L_1 - .L_0)
	.align		4
.L_0:
        /*0004*/ 	.word	index@(triton_poi_fused_slice_12)
        /*0008*/ 	.word	0x0000001c


	//----- nvinfo : EIATTR_MIN_STACK_SIZE
	.align		4
.L_1:
        /*000c*/ 	.byte	0x04, 0x12
        /*000e*/ 	.short	(.L_3 - .L_2)
	.align		4
.L_2:
        /*0010*/ 	.word	index@(triton_poi_fused_slice_12)
        /*0014*/ 	.word	0x00000000


	//----- nvinfo : EIATTR_FRAME_SIZE
	.align		4
.L_3:
        /*0018*/ 	.byte	0x04, 0x11
        /*001a*/ 	.short	(.L_5 - .L_4)
	.align		4
.L_4:
        /*001c*/ 	.word	index@(triton_poi_fused_slice_12)
        /*0020*/ 	.word	0x00000000


	//----- nvinfo : EIATTR_MIN_STACK_SIZE
	.align		4
.L_5:
        /*0024*/ 	.byte	0x04, 0x12
        /*0026*/ 	.short	(.L_7 - .L_6)
	.align		4
.L_6:
        /*0028*/ 	.word	index@(triton_poi_fused_slice_12)
        /*002c*/ 	.word	0x00000000
.L_7:


//--------------------- .nv.info.triton_poi_fused_slice_12 --------------------------
	.section	.nv.info.triton_poi_fused_slice_12,"",@"SHT_CUDA_INFO"
	.sectionflags	@""
	.align	4


	//----- nvinfo : EIATTR_CUDA_API_VERSION
	.align		4
        /*0000*/ 	.byte	0x04, 0x37
        /*0002*/ 	.short	(.L_9 - .L_8)
.L_8:
        /*0004*/ 	.word	0x0000007c


	//----- nvinfo : EIATTR_KPARAM_INFO
	.align		4
.L_9:
        /*0008*/ 	.byte	0x04, 0x17
        /*000a*/ 	.short	(.L_11 - .L_10)
.L_10:
        /*000c*/ 	.word	0x00000000
        /*0010*/ 	.short	0x0003
        /*0012*/ 	.short	0x0014
        /*0014*/ 	.byte	0x00, 0xf0, 0x11, 0x00


	//----- nvinfo : EIATTR_KPARAM_INFO
	.align		4
.L_11:
        /*0018*/ 	.byte	0x04, 0x17
        /*001a*/ 	.short	(.L_13 - .L_12)
.L_12:
        /*001c*/ 	.word	0x00000000
        /*0020*/ 	.short	0x0002
        /*0022*/ 	.short	0x0010
        /*0024*/ 	.byte	0x00, 0xf0, 0x11, 0x00


	//----- nvinfo : EIATTR_KPARAM_INFO
	.align		4
.L_13:
        /*0028*/ 	.byte	0x04, 0x17
        /*002a*/ 	.short	(.L_15 - .L_14)
.L_14:
        /*002c*/ 	.word	0x00000000
        /*0030*/ 	.short	0x0001
        /*0032*/ 	.short	0x0008
        /*0034*/ 	.byte	0x00, 0xf4, 0x21, 0x00


	//----- nvinfo : EIATTR_KPARAM_INFO
	.align		4
.L_15:
        /*0038*/ 	.byte	0x04, 0x17
        /*003a*/ 	.short	(.L_17 - .L_16)
.L_16:
        /*003c*/ 	.word	0x00000000
        /*0040*/ 	.short	0x0000
        /*0042*/ 	.short	0x0000
        /*0044*/ 	.byte	0x00, 0xf4, 0x21, 0x00


	//----- nvinfo : EIATTR_SPARSE_MMA_MASK
	.align		4
.L_17:
        /*0048*/ 	.byte	0x03, 0x50
        /*004a*/ 	.short	0x0000


	//----- nvinfo : EIATTR_MAXREG_COUNT
	.align		4
        /*004c*/ 	.byte	0x03, 0x1b
        /*004e*/ 	.short	0x00ff


	//----- nvinfo : EIATTR_EXIT_INSTR_OFFSETS
	.align		4
        /*0050*/ 	.byte	0x04, 0x1c
        /*0052*/ 	.short	(.L_19 - .L_18)


	//   ....[0]....
.L_18:
        /*0054*/ 	.word	0x000008c0


	//   ....[1]....
        /*0058*/ 	.word	0x00000920


	//----- nvinfo : EIATTR_REQNTID
	.align		4
.L_19:
        /*005c*/ 	.byte	0x04, 0x10
        /*005e*/ 	.short	(.L_21 - .L_20)
.L_20:
        /*0060*/ 	.word	0x00000080
        /*0064*/ 	.word	0x00000001
        /*0068*/ 	.word	0x00000001


	//----- nvinfo : EIATTR_CBANK_PARAM_SIZE
	.align		4
.L_21:
        /*006c*/ 	.byte	0x03, 0x19
        /*006e*/ 	.short	0x0018


	//----- nvinfo : EIATTR_PARAM_CBANK
	.align		4
        /*0070*/ 	.byte	0x04, 0x0a
        /*0072*/ 	.short	(.L_23 - .L_22)
	.align		4
.L_22:
        /*0074*/ 	.word	index@(.nv.constant0.triton_poi_fused_slice_12)
        /*0078*/ 	.short	0x0210
        /*007a*/ 	.short	0x0018


	//----- nvinfo : EIATTR_SW_WAR
	.align		4
.L_23:
        /*007c*/ 	.byte	0x04, 0x36
        /*007e*/ 	.short	(.L_25 - .L_24)
.L_24:
        /*0080*/ 	.word	0x00000008
.L_25:


//--------------------- .nv.callgraph             --------------------------
	.section	.nv.callgraph,"",@"SHT_CUDA_CALLGRAPH"
	.align	4
	.sectionentsize	8
	.align		4
        /*0000*/ 	.word	0x00000000
	.align		4
        /*0004*/ 	.word	0xffffffff
	.align		4
        /*0008*/ 	.word	0x00000000
	.align		4
        /*000c*/ 	.word	0xfffffffe
	.align		4
        /*0010*/ 	.word	0x00000000
	.align		4
        /*0014*/ 	.word	0xfffffffd
	.align		4
        /*0018*/ 	.word	0x00000000
	.align		4
        /*001c*/ 	.word	0xfffffffc


//--------------------- .text.triton_poi_fused_slice_12 --------------------------
	.section	.text.triton_poi_fused_slice_12,"ax",@progbits
	.sectionflags	@"SHF_BARRIERS=1"
	.align	128
        .global         triton_poi_fused_slice_12
        .type           triton_poi_fused_slice_12,@function
        .size           triton_poi_fused_slice_12,(.L_x_1 - triton_poi_fused_slice_12)
        .other          triton_poi_fused_slice_12,@"STO_CUDA_ENTRY STV_DEFAULT"
triton_poi_fused_slice_12:
.text.triton_poi_fused_slice_12:
[----:B------:R-:W0:Y:S01]  /*0000*/  LDC R1, c[0x0][0x28] ;  /* 0x00000a00ff017b82 */ /* 0x000e220000000800 */
[----:B------:R-:W1:Y:S01]  /*0010*/  S2R R3, SR_CTAID.Y ;  /* 0x0000000000037919 */ /* 0x000e620000002600 */
[----:B------:R-:W-:Y:S01]  /*0020*/  CS2R R10, SRZ ;  /* 0x00000000000a7805 */ /* 0x000fe2000001ff00 */
[----:B------:R-:W-:Y:S01]  /*0030*/  ULDC.64 UR6, c[0x0][0x208] ;  /* 0x0000820000067ab9 */ /* 0x000fe20000000a00 */
[----:B------:R-:W2:Y:S01]  /*0040*/  S2R R2, SR_TID.X ;  /* 0x0000000000027919 */ /* 0x000ea20000002100 */
[----:B------:R-:W3:Y:S01]  /*0050*/  S2R R7, SR_CTAID.X ;  /* 0x0000000000077919 */ /* 0x000ee20000002500 */
[----:B-1----:R-:W-:Y:S01]  /*0060*/  IMAD.SHL.U32 R0, R3, 0x20, RZ ;  /* 0x0000002003007824 */ /* 0x002fe200078e00ff */
[----:B------:R-:W-:Y:S01]  /*0070*/  SHF.R.S32.HI R4, RZ, 0x1a, R3 ;  /* 0x0000001aff047819 */ /* 0x000fe20000011403 */
[----:B--2---:R-:W-:-:S03]  /*0080*/  IMAD.SHL.U32 R3, R2, 0x4, RZ ;  /* 0x0000000402037824 */ /* 0x004fc600078e00ff */
[----:B------:R-:W-:Y:S02]  /*0090*/  SGXT R4, R4, 0x1 ;  /* 0x000000010404781a */ /* 0x000fe40000000200 */
[----:B------:R-:W-:Y:S02]  /*00a0*/  SHF.R.U32.HI R18, RZ, 0x3, R2 ;  /* 0x00000003ff127819 */ /* 0x000fe40000011602 */
[----:B------:R-:W-:Y:S02]  /*00b0*/  LOP3.LUT R3, R0, 0x1c, R3, 0xf8, !PT ;  /* 0x0000001c00037812 */ /* 0x000fe400078ef803 */
[----:B------:R-:W-:Y:S02]  /*00c0*/  SGXT.U32 R18, R18, 0x4 ;  /* 0x000000041212781a */ /* 0x000fe40000000000 */
[----:B------:R-:W-:Y:S02]  /*00d0*/  LEA.HI R6, R4, R3, RZ, 0x8 ;  /* 0x0000000304067211 */ /* 0x000fe400078f40ff */
[----:B------:R-:W1:Y:S02]  /*00e0*/  LDC.64 R4, c[0x0][0x210] ;  /* 0x00008400ff047b82 */ /* 0x000e640000000a00 */
[----:B------:R-:W-:-:S05]  /*00f0*/  LOP3.LUT R8, R6, 0xffffff00, RZ, 0xc0, !PT ;  /* 0xffffff0006087812 */ /* 0x000fca00078ec0ff */
[----:B------:R-:W-:Y:S02]  /*0100*/  IMAD.IADD R8, R3, 0x1, -R8 ;  /* 0x0000000103087824 */ /* 0x000fe400078e0a08 */
[----:B---3--:R-:W-:Y:S01]  /*0110*/  IMAD.SHL.U32 R3, R7, 0x20, RZ ;  /* 0x0000002007037824 */ /* 0x008fe200078e00ff */
[----:B------:R-:W-:-:S04]  /*0120*/  SHF.R.S32.HI R7, RZ, 0x8, R6 ;  /* 0x00000008ff077819 */ /* 0x000fc80000011406 */
[----:B------:R-:W-:Y:S01]  /*0130*/  LOP3.LUT R6, R3, R18, RZ, 0xfc, !PT ;  /* 0x0000001203067212 */ /* 0x000fe200078efcff */
[----:B------:R-:W-:Y:S01]  /*0140*/  IMAD R12, R7, 0xa200, R8 ;  /* 0x0000a200070c7824 */ /* 0x000fe200078e0208 */
[----:B------:R-:W-:Y:S02]  /*0150*/  LOP3.LUT R7, R3, 0x10, R18, 0xfe, !PT ;  /* 0x0000001003077812 */ /* 0x000fe400078efe12 */
[----:B------:R-:W-:Y:S02]  /*0160*/  CS2R R8, SRZ ;  /* 0x0000000000087805 */ /* 0x000fe4000001ff00 */
[C---:B------:R-:W-:Y:S01]  /*0170*/  ISETP.GE.AND P0, PT, R6.reuse, 0x51, PT ;  /* 0x000000510600780c */ /* 0x040fe20003f06270 */
[--C-:B------:R-:W-:Y:S01]  /*0180*/  IMAD R13, R6, 0x200, R12.reuse ;  /* 0x00000200060d7824 */ /* 0x100fe200078e020c */
[C---:B------:R-:W-:Y:S01]  /*0190*/  ISETP.GE.AND P1, PT, R7.reuse, 0x51, PT ;  /* 0x000000510700780c */ /* 0x040fe20003f26270 */
[----:B------:R-:W-:Y:S02]  /*01a0*/  IMAD R17, R7, 0x200, R12 ;  /* 0x0000020007117824 */ /* 0x000fe400078e020c */
[----:B-1----:R-:W-:Y:S01]  /*01b0*/  IMAD.WIDE R12, R13, 0x4, R4 ;  /* 0x000000040d0c7825 */ /* 0x002fe200078e0204 */
[----:B------:R-:W-:-:S03]  /*01c0*/  CS2R R6, SRZ ;  /* 0x0000000000067805 */ /* 0x000fc6000001ff00 */
[----:B------:R-:W-:Y:S01]  /*01d0*/  IMAD.WIDE R16, R17, 0x4, R4 ;  /* 0x0000000411107825 */ /* 0x000fe200078e0204 */
[----:B------:R-:W-:-:S03]  /*01e0*/  CS2R R4, SRZ ;  /* 0x0000000000047805 */ /* 0x000fc6000001ff00 */
[----:B------:R1:W2:Y:S04]  /*01f0*/  @!P0 LDG.E.EL.128 R8, desc[UR6][R12.64] ;  /* 0x000000060c088981 */ /* 0x0002a8000c2e1d00 */
[----:B------:R3:W4:Y:S01]  /*0200*/  @!P1 LDG.E.EL.128 R4, desc[UR6][R16.64] ;  /* 0x0000000610049981 */ /* 0x000722000c2e1d00 */
[----:B------:R-:W5:Y:S01]  /*0210*/  S2UR UR5, SR_CgaCtaId ;  /* 0x00000000000579c3 */ /* 0x000f620000008800 */
[----:B------:R-:W-:Y:S01]  /*0220*/  IMAD.SHL.U32 R15, R2, 0x80, RZ ;  /* 0x00000080020f7824 */ /* 0x000fe200078e00ff */
[----:B------:R-:W-:Y:S01]  /*0230*/  UMOV UR4, 0x400 ;  /* 0x0000040000047882 */ /* 0x000fe20000000000 */
[----:B------:R-:W2:Y:S03]  /*0240*/  S2R R14, SR_TID.X ;  /* 0x00000000000e7919 */ /* 0x000ea60000002100 */
[----:B------:R-:W-:-:S04]  /*0250*/  LOP3.LUT R15, R15, 0x380, RZ, 0xc0, !PT ;  /* 0x000003800f0f7812 */ /* 0x000fc800078ec0ff */
[C---:B-1----:R-:W-:Y:S02]  /*0260*/  LOP3.LUT R12, R15.reuse, 0x20, RZ, 0xfc, !PT ;  /* 0x000000200f0c7812 */ /* 0x042fe400078efcff */
[C---:B------:R-:W-:Y:S02]  /*0270*/  LOP3.LUT R19, R15.reuse, 0x40, RZ, 0xfc, !PT ;  /* 0x000000400f137812 */ /* 0x040fe400078efcff */
[C---:B------:R-:W-:Y:S02]  /*0280*/  LOP3.LUT R18, R15.reuse, R18, RZ, 0xfc, !PT ;  /* 0x000000120f127212 */ /* 0x040fe400078efcff */
[----:B------:R-:W-:Y:S01]  /*0290*/  LOP3.LUT R20, R15, 0x60, RZ, 0xfc, !PT ;  /* 0x000000600f147812 */ /* 0x000fe200078efcff */
[----:B-----5:R-:W-:-:S06]  /*02a0*/  UPRMT UR4, UR5, 0x654, UR4 ;  /* 0x0000065405047896 */ /* 0x020fcc0008000004 */
[----:B------:R-:W-:Y:S02]  /*02b0*/  LEA.HI R15, R15, UR4, RZ, 0x1d ;  /* 0x000000040f0f7c11 */ /* 0x000fe4000f8fe8ff */
[----:B------:R-:W-:Y:S02]  /*02c0*/  LEA.HI R13, R12, UR4, RZ, 0x1d ;  /* 0x000000040c0d7c11 */ /* 0x000fe4000f8fe8ff */
[----:B------:R-:W-:Y:S01]  /*02d0*/  LEA.HI R19, R19, UR4, RZ, 0x1d ;  /* 0x0000000413137c11 */ /* 0x000fe2000f8fe8ff */
[----:B------:R-:W-:Y:S01]  /*02e0*/  IMAD R15, R18, 0x4, R15 ;  /* 0x00000004120f7824 */ /* 0x000fe200078e020f */
[----:B---3--:R-:W-:Y:S01]  /*02f0*/  LEA.HI R17, R20, UR4, RZ, 0x1d ;  /* 0x0000000414117c11 */ /* 0x008fe2000f8fe8ff */
[----:B------:R-:W-:Y:S01]  /*0300*/  IMAD R16, R18, 0x4, R13 ;  /* 0x0000000412107824 */ /* 0x000fe200078e020d */
[----:B------:R-:W-:Y:S01]  /*0310*/  LOP3.LUT R13, R2, 0x7f, RZ, 0xc0, !PT ;  /* 0x0000007f020d7812 */ /* 0x000fe200078ec0ff */
[C---:B------:R-:W-:Y:S01]  /*0320*/  IMAD R19, R18.reuse, 0x4, R19 ;  /* 0x0000000412137824 */ /* 0x040fe200078e0213 */
[----:B------:R-:W-:Y:S01]  /*0330*/  LOP3.LUT R12, R3, 0x1f, R2, 0xf8, !PT ;  /* 0x0000001f030c7812 */ /* 0x000fe200078ef802 */
[----:B------:R-:W-:Y:S01]  /*0340*/  IMAD R18, R18, 0x4, R17 ;  /* 0x0000000412127824 */ /* 0x000fe200078e0211 */
[----:B------:R-:W-:-:S02]  /*0350*/  SHF.R.U32.HI R17, RZ, 0x5, R2 ;  /* 0x00000005ff117819 */ /* 0x000fc40000011602 */
[----:B------:R-:W1:Y:S01]  /*0360*/  LDC.64 R2, c[0x0][0x218] ;  /* 0x00008600ff027b82 */ /* 0x000e620000000a00 */
[----:B------:R-:W-:Y:S01]  /*0370*/  ISETP.GE.AND P0, PT, R12, 0x51, PT ;  /* 0x000000510c00780c */ /* 0x000fe20003f06270 */
[----:B--2---:R2:W-:Y:S04]  /*0380*/  STS [R15], R8 ;  /* 0x000000080f007388 */ /* 0x0045e80000000800 */
[----:B------:R3:W-:Y:S04]  /*0390*/  STS [R16+0x80], R9 ;  /* 0x0000800910007388 */ /* 0x0007e80000000800 */
[----:B------:R5:W-:Y:S01]  /*03a0*/  STS [R19+0x100], R10 ;  /* 0x0001000a13007388 */ /* 0x000be20000000800 */
[----:B0-2---:R-:W-:-:S03]  /*03b0*/  SHF.R.U32.HI R8, RZ, 0x3, R14 ;  /* 0x00000003ff087819 */ /* 0x005fc6000001160e */
[----:B------:R-:W-:Y:S01]  /*03c0*/  STS [R18+0x180], R11 ;  /* 0x0001800b12007388 */ /* 0x000fe20000000800 */
[----:B------:R-:W-:Y:S02]  /*03d0*/  LOP3.LUT R14, R13, 0x300, RZ, 0xfc, !PT ;  /* 0x000003000d0e7812 */ /* 0x000fe400078efcff */
[----:B------:R-:W-:Y:S01]  /*03e0*/  LOP3.LUT R8, R8, 0xc, RZ, 0xc0, !PT ;  /* 0x0000000c08087812 */ /* 0x000fe200078ec0ff */
[----:B----4-:R0:W-:Y:S01]  /*03f0*/  STS [R15+0x40], R4 ;  /* 0x000040040f007388 */ /* 0x0101e20000000800 */
[----:B---3--:R-:W-:Y:S02]  /*0400*/  SGXT.U32 R9, R17, 0x2 ;  /* 0x000000021109781a */ /* 0x008fe40000000000 */
[----:B-----5:R-:W-:Y:S01]  /*0410*/  LOP3.LUT R10, R13, 0x80, RZ, 0xfc, !PT ;  /* 0x000000800d0a7812 */ /* 0x020fe200078efcff */
[----:B------:R2:W-:Y:S01]  /*0420*/  STS [R16+0xc0], R5 ;  /* 0x0000c00510007388 */ /* 0x0005e20000000800 */
[----:B------:R-:W-:Y:S01]  /*0430*/  VIADD R8, R8, UR4 ;  /* 0x0000000408087c36 */ /* 0x000fe20008000000 */
[----:B------:R-:W-:-:S02]  /*0440*/  LOP3.LUT R9, R0, R9, RZ, 0xfc, !PT ;  /* 0x0000000900097212 */ /* 0x000fc400078efcff */
[----:B------:R3:W-:Y:S01]  /*0450*/  STS [R19+0x140], R6 ;  /* 0x0001400613007388 */ /* 0x0007e20000000800 */
[----:B------:R-:W-:Y:S01]  /*0460*/  SHF.R.U32.HI R10, RZ, 0x3, R10 ;  /* 0x00000003ff0a7819 */ /* 0x000fe2000001160a */
[C---:B------:R-:W-:Y:S01]  /*0470*/  IMAD R8, R13.reuse, 0x4, R8 ;  /* 0x000000040d087824 */ /* 0x040fe200078e0208 */
[C---:B0-----:R-:W-:Y:S01]  /*0480*/  LOP3.LUT R4, R13.reuse, 0x100, RZ, 0xfc, !PT ;  /* 0x000001000d047812 */ /* 0x041fe200078efcff */
[----:B------:R0:W-:Y:S01]  /*0490*/  STS [R18+0x1c0], R7 ;  /* 0x0001c00712007388 */ /* 0x0001e20000000800 */
[----:B------:R-:W-:Y:S02]  /*04a0*/  LOP3.LUT R10, R10, 0x1c, RZ, 0xc0, !PT ;  /* 0x0000001c0a0a7812 */ /* 0x000fe400078ec0ff */
[C---:B--2---:R-:W-:Y:S01]  /*04b0*/  LOP3.LUT R5, R13.reuse, 0x180, RZ, 0xfc, !PT ;  /* 0x000001800d057812 */ /* 0x044fe200078efcff */
[----:B------:R-:W-:Y:S01]  /*04c0*/  BAR.SYNC.DEFER_BLOCKING 0x0 ;  /* 0x0000000000007b1d */ /* 0x000fe20000010000 */
[----:B------:R-:W-:Y:S01]  /*04d0*/  SHF.R.U32.HI R4, RZ, 0x3, R4 ;  /* 0x00000003ff047819 */ /* 0x000fe20000011604 */
[----:B------:R-:W-:Y:S01]  /*04e0*/  VIADD R10, R10, UR4 ;  /* 0x000000040a0a7c36 */ /* 0x000fe20008000000 */
[----:B---3--:R-:W-:-:S02]  /*04f0*/  LOP3.LUT R6, R13, 0x200, RZ, 0xfc, !PT ;  /* 0x000002000d067812 */ /* 0x008fc400078efcff */
[----:B------:R-:W-:Y:S01]  /*0500*/  SHF.R.U32.HI R5, RZ, 0x3, R5 ;  /* 0x00000003ff057819 */ /* 0x000fe20000011605 */
[C---:B------:R-:W-:Y:S01]  /*0510*/  IMAD R10, R13.reuse, 0x4, R10 ;  /* 0x000000040d0a7824 */ /* 0x040fe200078e020a */
[----:B0-----:R-:W-:Y:S02]  /*0520*/  LOP3.LUT R7, R13, 0x280, RZ, 0xfc, !PT ;  /* 0x000002800d077812 */ /* 0x001fe400078efcff */
[----:B------:R-:W-:Y:S02]  /*0530*/  SHF.R.U32.HI R6, RZ, 0x3, R6 ;  /* 0x00000003ff067819 */ /* 0x000fe40000011606 */
[----:B------:R-:W-:Y:S02]  /*0540*/  SHF.R.U32.HI R11, RZ, 0x3, R7 ;  /* 0x00000003ff0b7819 */ /* 0x000fe40000011607 */
[----:B------:R-:W-:Y:S02]  /*0550*/  SHF.R.U32.HI R16, RZ, 0x3, R14 ;  /* 0x00000003ff107819 */ /* 0x000fe4000001160e */
[----:B------:R-:W-:-:S02]  /*0560*/  LOP3.LUT R4, R4, 0x2c, RZ, 0xc0, !PT ;  /* 0x0000002c04047812 */ /* 0x000fc400078ec0ff */
[----:B------:R-:W-:Y:S02]  /*0570*/  LOP3.LUT R5, R5, 0x3c, RZ, 0xc0, !PT ;  /* 0x0000003c05057812 */ /* 0x000fe400078ec0ff */
[----:B------:R-:W-:Y:S01]  /*0580*/  LOP3.LUT R7, R6, 0x4c, RZ, 0xc0, !PT ;  /* 0x0000004c06077812 */ /* 0x000fe200078ec0ff */
[----:B------:R-:W-:Y:S01]  /*0590*/  VIADD R4, R4, UR4 ;  /* 0x0000000404047c36 */ /* 0x000fe20008000000 */
[----:B------:R-:W-:Y:S01]  /*05a0*/  LOP3.LUT R11, R11, 0x5c, RZ, 0xc0, !PT ;  /* 0x0000005c0b0b7812 */ /* 0x000fe200078ec0ff */
[----:B------:R-:W-:Y:S01]  /*05b0*/  VIADD R6, R5, UR4 ;  /* 0x0000000405067c36 */ /* 0x000fe20008000000 */
[----:B------:R-:W-:Y:S01]  /*05c0*/  LOP3.LUT R17, R16, 0x6c, RZ, 0xc0, !PT ;  /* 0x0000006c10117812 */ /* 0x000fe200078ec0ff */
[----:B------:R-:W-:Y:S01]  /*05d0*/  VIADD R16, R7, UR4 ;  /* 0x0000000407107c36 */ /* 0x000fe20008000000 */
[----:B------:R0:W2:Y:S01]  /*05e0*/  LDS R15, [R8] ;  /* 0x00000000080f7984 */ /* 0x0000a20000000800 */
[----:B------:R-:W-:Y:S01]  /*05f0*/  VIADD R18, R11, UR4 ;  /* 0x000000040b127c36 */ /* 0x000fe20008000000 */
[----:B------:R-:W-:Y:S01]  /*0600*/  LOP3.LUT R11, R9, 0x4, RZ, 0xfc, !PT ;  /* 0x00000004090b7812 */ /* 0x000fe200078efcff */
[----:B------:R-:W-:Y:S01]  /*0610*/  VIADD R20, R17, UR4 ;  /* 0x0000000411147c36 */ /* 0x000fe20008000000 */
[----:B------:R3:W4:Y:S01]  /*0620*/  LDS R14, [R10+0x200] ;  /* 0x000200000a0e7984 */ /* 0x0007220000000800 */
[----:B------:R-:W-:Y:S01]  /*0630*/  IMAD R5, R13, 0x4, R4 ;  /* 0x000000040d057824 */ /* 0x000fe200078e0204 */
[----:B------:R-:W-:Y:S01]  /*0640*/  LOP3.LUT R21, R9, 0x10, RZ, 0xfc, !PT ;  /* 0x0000001009157812 */ /* 0x000fe200078efcff */
[----:B------:R-:W-:Y:S01]  /*0650*/  IMAD R7, R13, 0x4, R6 ;  /* 0x000000040d077824 */ /* 0x000fe200078e0206 */
[----:B------:R-:W-:Y:S01]  /*0660*/  LOP3.LUT R23, R9, 0x14, RZ, 0xfc, !PT ;  /* 0x0000001409177812 */ /* 0x000fe200078efcff */
[----:B0-----:R-:W-:Y:S01]  /*0670*/  IMAD R8, R13, 0x4, R16 ;  /* 0x000000040d087824 */ /* 0x001fe200078e0210 */
[----:B------:R-:W-:Y:S01]  /*0680*/  LOP3.LUT R25, R9, 0x18, RZ, 0xfc, !PT ;  /* 0x0000001809197812 */ /* 0x000fe200078efcff */
[C---:B------:R-:W-:Y:S01]  /*0690*/  IMAD R6, R13.reuse, 0x4, R18 ;  /* 0x000000040d067824 */ /* 0x040fe200078e0212 */
[----:B------:R-:W0:Y:S01]  /*06a0*/  LDS R5, [R5+0x400] ;  /* 0x0004000005057984 */ /* 0x000e220000000800 */
[C---:B------:R-:W-:Y:S01]  /*06b0*/  IMAD R4, R13.reuse, 0x4, R20 ;  /* 0x000000040d047824 */ /* 0x040fe200078e0214 */
[----:B---3--:R-:W-:Y:S01]  /*06c0*/  LOP3.LUT R10, R13, 0x380, RZ, 0xfc, !PT ;  /* 0x000003800d0a7812 */ /* 0x008fe200078efcff */
[--C-:B------:R-:W-:Y:S01]  /*06d0*/  IMAD R17, R9, 0x51, R12.reuse ;  /* 0x0000005109117824 */ /* 0x100fe200078e020c */
[----:B------:R-:W3:Y:S01]  /*06e0*/  LDS R7, [R7+0x600] ;  /* 0x0006000007077984 */ /* 0x000ee20000000800 */
[----:B------:R-:W-:Y:S01]  /*06f0*/  IMAD R19, R11, 0x51, R12 ;  /* 0x000000510b137824 */ /* 0x000fe200078e020c */
[----:B------:R-:W-:Y:S01]  /*0700*/  SHF.R.U32.HI R10, RZ, 0x3, R10 ;  /* 0x00000003ff0a7819 */ /* 0x000fe2000001160a */
[--C-:B------:R-:W-:Y:S01]  /*0710*/  IMAD R21, R21, 0x51, R12.reuse ;  /* 0x0000005115157824 */ /* 0x100fe200078e020c */
[----:B------:R-:W5:Y:S01]  /*0720*/  LDS R8, [R8+0x800] ;  /* 0x0008000008087984 */ /* 0x000f620000000800 */
[--C-:B------:R-:W-:Y:S01]  /*0730*/  IMAD R23, R23, 0x51, R12.reuse ;  /* 0x0000005117177824 */ /* 0x100fe200078e020c */
[----:B------:R-:W-:Y:S01]  /*0740*/  LOP3.LUT R10, R10, 0x7c, RZ, 0xc0, !PT ;  /* 0x0000007c0a0a7812 */ /* 0x000fe200078ec0ff */
[----:B------:R-:W-:Y:S01]  /*0750*/  IMAD R25, R25, 0x51, R12 ;  /* 0x0000005119197824 */ /* 0x000fe200078e020c */
[----:B------:R-:W5:Y:S03]  /*0760*/  LDS R6, [R6+0xa00] ;  /* 0x000a000006067984 */ /* 0x000f660000000800 */
[----:B------:R-:W-:Y:S01]  /*0770*/  VIADD R0, R10, UR4 ;  /* 0x000000040a007c36 */ /* 0x000fe20008000000 */
[----:B------:R-:W5:Y:S01]  /*0780*/  LDS R4, [R4+0xc00] ;  /* 0x000c000004047984 */ /* 0x000f620000000800 */
[----:B-1----:R-:W-:-:S04]  /*0790*/  IMAD.WIDE R10, R17, 0x4, R2 ;  /* 0x00000004110a7825 */ /* 0x002fc800078e0202 */
[----:B------:R-:W-:Y:S01]  /*07a0*/  IMAD R0, R13, 0x4, R0 ;  /* 0x000000040d007824 */ /* 0x000fe200078e0200 */
[----:B------:R-:W-:Y:S01]  /*07b0*/  LOP3.LUT R13, R9, 0x8, RZ, 0xfc, !PT ;  /* 0x00000008090d7812 */ /* 0x000fe200078efcff */
[----:B------:R-:W-:Y:S01]  /*07c0*/  IMAD.WIDE R16, R19, 0x4, R2 ;  /* 0x0000000413107825 */ /* 0x000fe200078e0202 */
[----:B------:R-:W-:-:S03]  /*07d0*/  LOP3.LUT R19, R9, 0xc, RZ, 0xfc, !PT ;  /* 0x0000000c09137812 */ /* 0x000fc600078efcff */
[--C-:B------:R-:W-:Y:S01]  /*07e0*/  IMAD R13, R13, 0x51, R12.reuse ;  /* 0x000000510d0d7824 */ /* 0x100fe200078e020c */
[----:B--2---:R1:W-:Y:S01]  /*07f0*/  @!P0 STG.E desc[UR6][R10.64], R15 ;  /* 0x0000000f0a008986 */ /* 0x0043e2000c101906 */
[----:B------:R-:W-:-:S03]  /*0800*/  IMAD R19, R19, 0x51, R12 ;  /* 0x0000005113137824 */ /* 0x000fc600078e020c */
[----:B----4-:R2:W-:Y:S01]  /*0810*/  @!P0 STG.E desc[UR6][R16.64], R14 ;  /* 0x0000000e10008986 */ /* 0x0105e2000c101906 */
[----:B-1----:R-:W-:-:S04]  /*0820*/  IMAD.WIDE R10, R13, 0x4, R2 ;  /* 0x000000040d0a7825 */ /* 0x002fc800078e0202 */
[--C-:B--2---:R-:W-:Y:S01]  /*0830*/  IMAD.WIDE R14, R19, 0x4, R2.reuse ;  /* 0x00000004130e7825 */ /* 0x104fe200078e0202 */
[----:B0-----:R0:W-:Y:S03]  /*0840*/  @!P0 STG.E desc[UR6][R10.64], R5 ;  /* 0x000000050a008986 */ /* 0x0011e6000c101906 */
[--C-:B------:R-:W-:Y:S01]  /*0850*/  IMAD.WIDE R16, R21, 0x4, R2.reuse ;  /* 0x0000000415107825 */ /* 0x100fe200078e0202 */
[----:B---3--:R0:W-:Y:S03]  /*0860*/  @!P0 STG.E desc[UR6][R14.64], R7 ;  /* 0x000000070e008986 */ /* 0x0081e6000c101906 */
[--C-:B------:R-:W-:Y:S01]  /*0870*/  IMAD.WIDE R18, R23, 0x4, R2.reuse ;  /* 0x0000000417127825 */ /* 0x100fe200078e0202 */
[----:B-----5:R0:W-:Y:S03]  /*0880*/  @!P0 STG.E desc[UR6][R16.64], R8 ;  /* 0x0000000810008986 */ /* 0x0201e6000c101906 */
[----:B------:R-:W-:Y:S01]  /*0890*/  IMAD.WIDE R20, R25, 0x4, R2 ;  /* 0x0000000419147825 */ /* 0x000fe200078e0202 */
[----:B------:R0:W-:Y:S04]  /*08a0*/  @!P0 STG.E desc[UR6][R18.64], R6 ;  /* 0x0000000612008986 */ /* 0x0001e8000c101906 */
[----:B------:R0:W-:Y:S02]  /*08b0*/  @!P0 STG.E desc[UR6][R20.64], R4 ;  /* 0x0000000414008986 */ /* 0x0001e4000c101906 */
[----:B0-----:R-:W-:Y:S05]  /*08c0*/  @P0 EXIT ;  /* 0x000000000000094d */ /* 0x001fea0003800000 */
[----:B0-----:R-:W0:Y:S01]  /*08d0*/  LDS R5, [R0+0xe00] ;  /* 0x000e000000057984 */ /* 0x001e220000000800 */
[----:B------:R-:W-:-:S05]  /*08e0*/  LOP3.LUT R9, R9, 0x1c, RZ, 0xfc, !PT ;  /* 0x0000001c09097812 */ /* 0x000fca00078efcff */
[----:B------:R-:W-:-:S04]  /*08f0*/  IMAD R9, R9, 0x51, R12 ;  /* 0x0000005109097824 */ /* 0x000fc800078e020c */
[----:B------:R-:W-:-:S05]  /*0900*/  IMAD.WIDE R2, R9, 0x4, R2 ;  /* 0x0000000409027825 */ /* 0x000fca00078e0202 */
[----:B0-----:R-:W-:Y:S01]  /*0910*/  STG.E desc[UR6][R2.64], R5 ;  /* 0x0000000502007986 */ /* 0x001fe2000c101906 */
[----:B------:R-:W-:Y:S05]  /*0920*/  EXIT ;  /* 0x000000000000794d */ /* 0x000fea0003800000 */
.L_x_0:
[----:B------:R-:W-:-:S00]  /*0930*/  BRA `(.L_x_0) ;  /* 0xfffffffc00fc7947 */ /* 0x000fc0000383ffff */
[----:B------:R-:W-:-:S00]  /*0940*/  NOP ;  /* 0x0000000000007918 */ /* 0x000fc00000000000 */
        /* <DEDUP_REMOVED lines=11> */
.L_x_1:


//--------------------- .nv.shared.triton_poi_fused_slice_12 --------------------------
	.section	.nv.shared.triton_poi_fused_slice_12,"aw",@nobits
	.sectionflags	@""
	.align	16
	.zero		1024


//--------------------- .nv.constant0.triton_poi_fused_slice_12 --------------------------
	.section	.nv.constant0.triton_poi_fused_slice_12,"a",@progbits
	.sectionflags	@""
	.align	4
.nv.constant0.triton_poi_fused_slice_12:
	.zero		552
